//
// Generated by NVIDIA NVVM Compiler
//
// Compiler Build ID: CL-36424714
// Cuda compilation tools, release 13.0, V13.0.88
// Based on NVVM 20.0.0
//

.version 9.0
.target sm_100
.address_size 64

	// .globl	_Z8kernel_1ddddddddddddddddddddddddPd

.visible .entry _Z8kernel_1ddddddddddddddddddddddddPd(
	.param .f64 _Z8kernel_1ddddddddddddddddddddddddPd_param_0,
	.param .f64 _Z8kernel_1ddddddddddddddddddddddddPd_param_1,
	.param .f64 _Z8kernel_1ddddddddddddddddddddddddPd_param_2,
	.param .f64 _Z8kernel_1ddddddddddddddddddddddddPd_param_3,
	.param .f64 _Z8kernel_1ddddddddddddddddddddddddPd_param_4,
	.param .f64 _Z8kernel_1ddddddddddddddddddddddddPd_param_5,
	.param .f64 _Z8kernel_1ddddddddddddddddddddddddPd_param_6,
	.param .f64 _Z8kernel_1ddddddddddddddddddddddddPd_param_7,
	.param .f64 _Z8kernel_1ddddddddddddddddddddddddPd_param_8,
	.param .f64 _Z8kernel_1ddddddddddddddddddddddddPd_param_9,
	.param .f64 _Z8kernel_1ddddddddddddddddddddddddPd_param_10,
	.param .f64 _Z8kernel_1ddddddddddddddddddddddddPd_param_11,
	.param .f64 _Z8kernel_1ddddddddddddddddddddddddPd_param_12,
	.param .f64 _Z8kernel_1ddddddddddddddddddddddddPd_param_13,
	.param .f64 _Z8kernel_1ddddddddddddddddddddddddPd_param_14,
	.param .f64 _Z8kernel_1ddddddddddddddddddddddddPd_param_15,
	.param .f64 _Z8kernel_1ddddddddddddddddddddddddPd_param_16,
	.param .f64 _Z8kernel_1ddddddddddddddddddddddddPd_param_17,
	.param .f64 _Z8kernel_1ddddddddddddddddddddddddPd_param_18,
	.param .f64 _Z8kernel_1ddddddddddddddddddddddddPd_param_19,
	.param .f64 _Z8kernel_1ddddddddddddddddddddddddPd_param_20,
	.param .f64 _Z8kernel_1ddddddddddddddddddddddddPd_param_21,
	.param .f64 _Z8kernel_1ddddddddddddddddddddddddPd_param_22,
	.param .f64 _Z8kernel_1ddddddddddddddddddddddddPd_param_23,
	.param .u64 .ptr .align 1 _Z8kernel_1ddddddddddddddddddddddddPd_param_24
)
{
	.reg .b64 	%rd<3>;
	.reg .b64 	%fd<109>;

	ld.param.f64 	%fd1, [_Z8kernel_1ddddddddddddddddddddddddPd_param_0];
	ld.param.f64 	%fd2, [_Z8kernel_1ddddddddddddddddddddddddPd_param_1];
	ld.param.f64 	%fd3, [_Z8kernel_1ddddddddddddddddddddddddPd_param_2];
	ld.param.f64 	%fd4, [_Z8kernel_1ddddddddddddddddddddddddPd_param_3];
	ld.param.f64 	%fd5, [_Z8kernel_1ddddddddddddddddddddddddPd_param_4];
	ld.param.f64 	%fd6, [_Z8kernel_1ddddddddddddddddddddddddPd_param_5];
	ld.param.f64 	%fd7, [_Z8kernel_1ddddddddddddddddddddddddPd_param_6];
	ld.param.f64 	%fd8, [_Z8kernel_1ddddddddddddddddddddddddPd_param_7];
	ld.param.f64 	%fd9, [_Z8kernel_1ddddddddddddddddddddddddPd_param_8];
	ld.param.f64 	%fd10, [_Z8kernel_1ddddddddddddddddddddddddPd_param_9];
	ld.param.f64 	%fd11, [_Z8kernel_1ddddddddddddddddddddddddPd_param_10];
	ld.param.f64 	%fd12, [_Z8kernel_1ddddddddddddddddddddddddPd_param_11];
	ld.param.f64 	%fd13, [_Z8kernel_1ddddddddddddddddddddddddPd_param_12];
	ld.param.f64 	%fd14, [_Z8kernel_1ddddddddddddddddddddddddPd_param_13];
	ld.param.f64 	%fd15, [_Z8kernel_1ddddddddddddddddddddddddPd_param_14];
	ld.param.f64 	%fd16, [_Z8kernel_1ddddddddddddddddddddddddPd_param_15];
	ld.param.f64 	%fd17, [_Z8kernel_1ddddddddddddddddddddddddPd_param_16];
	ld.param.f64 	%fd18, [_Z8kernel_1ddddddddddddddddddddddddPd_param_17];
	ld.param.f64 	%fd19, [_Z8kernel_1ddddddddddddddddddddddddPd_param_18];
	ld.param.f64 	%fd20, [_Z8kernel_1ddddddddddddddddddddddddPd_param_19];
	ld.param.f64 	%fd21, [_Z8kernel_1ddddddddddddddddddddddddPd_param_20];
	ld.param.f64 	%fd22, [_Z8kernel_1ddddddddddddddddddddddddPd_param_21];
	ld.param.f64 	%fd23, [_Z8kernel_1ddddddddddddddddddddddddPd_param_22];
	ld.param.f64 	%fd24, [_Z8kernel_1ddddddddddddddddddddddddPd_param_23];
	ld.param.u64 	%rd1, [_Z8kernel_1ddddddddddddddddddddddddPd_param_24];
	cvta.to.global.u64 	%rd2, %rd1;
	sub.f64 	%fd25, %fd7, %fd2;
	sub.f64 	%fd26, %fd15, %fd10;
	sub.f64 	%fd27, %fd23, %fd18;
	sub.f64 	%fd28, %fd8, %fd1;
	sub.f64 	%fd29, %fd16, %fd9;
	sub.f64 	%fd30, %fd24, %fd17;
	sub.f64 	%fd31, %fd7, %fd4;
	sub.f64 	%fd32, %fd15, %fd12;
	sub.f64 	%fd33, %fd23, %fd20;
	sub.f64 	%fd34, %fd3, %fd1;
	sub.f64 	%fd35, %fd11, %fd9;
	sub.f64 	%fd36, %fd19, %fd17;
	sub.f64 	%fd37, %fd6, %fd1;
	sub.f64 	%fd38, %fd14, %fd9;
	sub.f64 	%fd39, %fd22, %fd17;
	sub.f64 	%fd40, %fd7, %fd5;
	sub.f64 	%fd41, %fd15, %fd13;
	sub.f64 	%fd42, %fd23, %fd21;
	sub.f64 	%fd43, %fd4, %fd2;
	sub.f64 	%fd44, %fd12, %fd10;
	sub.f64 	%fd45, %fd20, %fd18;
	sub.f64 	%fd46, %fd8, %fd3;
	sub.f64 	%fd47, %fd16, %fd11;
	sub.f64 	%fd48, %fd24, %fd19;
	sub.f64 	%fd49, %fd5, %fd4;
	sub.f64 	%fd50, %fd13, %fd12;
	sub.f64 	%fd51, %fd21, %fd20;
	sub.f64 	%fd52, %fd6, %fd8;
	sub.f64 	%fd53, %fd14, %fd16;
	sub.f64 	%fd54, %fd22, %fd24;
	sub.f64 	%fd55, %fd2, %fd5;
	sub.f64 	%fd56, %fd10, %fd13;
	sub.f64 	%fd57, %fd18, %fd21;
	sub.f64 	%fd58, %fd3, %fd6;
	sub.f64 	%fd59, %fd11, %fd14;
	sub.f64 	%fd60, %fd19, %fd22;
	add.f64 	%fd61, %fd43, %fd46;
	mul.f64 	%fd62, %fd32, %fd36;
	mul.f64 	%fd63, %fd35, %fd33;
	sub.f64 	%fd64, %fd62, %fd63;
	add.f64 	%fd65, %fd44, %fd47;
	mul.f64 	%fd66, %fd34, %fd33;
	mul.f64 	%fd67, %fd31, %fd36;
	sub.f64 	%fd68, %fd66, %fd67;
	mul.f64 	%fd69, %fd65, %fd68;
	fma.rn.f64 	%fd70, %fd61, %fd64, %fd69;
	add.f64 	%fd71, %fd45, %fd48;
	mul.f64 	%fd72, %fd31, %fd35;
	mul.f64 	%fd73, %fd34, %fd32;
	sub.f64 	%fd74, %fd72, %fd73;
	fma.rn.f64 	%fd75, %fd74, %fd71, %fd70;
	add.f64 	%fd76, %fd49, %fd52;
	mul.f64 	%fd77, %fd41, %fd30;
	mul.f64 	%fd78, %fd29, %fd42;
	sub.f64 	%fd79, %fd77, %fd78;
	add.f64 	%fd80, %fd50, %fd53;
	mul.f64 	%fd81, %fd28, %fd42;
	mul.f64 	%fd82, %fd40, %fd30;
	sub.f64 	%fd83, %fd81, %fd82;
	mul.f64 	%fd84, %fd80, %fd83;
	fma.rn.f64 	%fd85, %fd76, %fd79, %fd84;
	add.f64 	%fd86, %fd51, %fd54;
	mul.f64 	%fd87, %fd40, %fd29;
	mul.f64 	%fd88, %fd28, %fd41;
	sub.f64 	%fd89, %fd87, %fd88;
	fma.rn.f64 	%fd90, %fd89, %fd86, %fd85;
	add.f64 	%fd91, %fd75, %fd90;
	add.f64 	%fd92, %fd55, %fd58;
	mul.f64 	%fd93, %fd26, %fd39;
	mul.f64 	%fd94, %fd38, %fd27;
	sub.f64 	%fd95, %fd93, %fd94;
	add.f64 	%fd96, %fd56, %fd59;
	mul.f64 	%fd97, %fd37, %fd27;
	mul.f64 	%fd98, %fd25, %fd39;
	sub.f64 	%fd99, %fd97, %fd98;
	mul.f64 	%fd100, %fd96, %fd99;
	fma.rn.f64 	%fd101, %fd92, %fd95, %fd100;
	add.f64 	%fd102, %fd57, %fd60;
	mul.f64 	%fd103, %fd25, %fd38;
	mul.f64 	%fd104, %fd37, %fd26;
	sub.f64 	%fd105, %fd103, %fd104;
	fma.rn.f64 	%fd106, %fd105, %fd102, %fd101;
	add.f64 	%fd107, %fd106, %fd91;
	mul.f64 	%fd108, %fd107, 0d3FB5555555555555;
	st.global.f64 	[%rd2], %fd108;
	ret;

}


// ===== COMPILED SASS (sm_100) =====

	.target	sm_100

	.elftype	@"ET_EXEC"


//--------------------- .note.nv.tkinfo           --------------------------
	.section	.note.nv.tkinfo,"",@"SHT_NOTE"
	.sectionflags	@"SHF_NOTE_NV_TKINFO"
	.tkinfo
        /*0018*/ 	.word	0x00000002
        /*0030*/ 	.string	""
        /*0030*/ 	.string	"ptxas"
        /*0030*/ 	.string	"Cuda compilation tools, release 13.0, V13.0.88"
        /*0030*/ 	.string	"Build cuda_13.0.r13.0/compiler.36424714_0"
        /*0030*/ 	.string	"-arch sm_100 -m 64 "



//--------------------- .note.nv.cuinfo           --------------------------
	.section	.note.nv.cuinfo,"",@"SHT_NOTE"
	.sectionflags	@"SHF_NOTE_NV_CUINFO"
        /*0018*/ 	.short	0x0002
        /*001a*/ 	.short	0x0064
        /*001c*/ 	.short	0x0082
	.zero		2


//--------------------- .nv.info                  --------------------------
	.section	.nv.info,"",@"SHT_CUDA_INFO"
	.align	4


	//----- nvinfo : EIATTR_REGCOUNT
	.align		4
        /*0000*/ 	.byte	0x04, 0x2f
        /*0002*/ 	.short	(.L_1 - .L_0)
	.align		4
.L_0:
        /*0004*/ 	.word	index@(_Z8kernel_1ddddddddddddddddddddddddPd)
        /*0008*/ 	.word	0x00000030


	//----- nvinfo : EIATTR_FRAME_SIZE
	.align		4
.L_1:
        /*000c*/ 	.byte	0x04, 0x11
        /*000e*/ 	.short	(.L_3 - .L_2)
	.align		4
.L_2:
        /*0010*/ 	.word	index@(_Z8kernel_1ddddddddddddddddddddddddPd)
        /*0014*/ 	.word	0x00000000


	//----- nvinfo : EIATTR_MIN_STACK_SIZE
	.align		4
.L_3:
        /*0018*/ 	.byte	0x04, 0x12
        /*001a*/ 	.short	(.L_5 - .L_4)
	.align		4
.L_4:
        /*001c*/ 	.word	index@(_Z8kernel_1ddddddddddddddddddddddddPd)
        /*0020*/ 	.word	0x00000000
.L_5:


//--------------------- .nv.compat                --------------------------
	.section	.nv.compat,"",@"SHT_CUDA_COMPAT_INFO"
	.align	4
        /*0000*/ 	.byte	0x02, 0x09, 0x00, 0x00, 0x02, 0x02, 0x01, 0x00, 0x02, 0x05, 0x05, 0x00, 0x03, 0x07, 0x01, 0x01
        /*0010*/ 	.byte	0x02, 0x03, 0x00, 0x00, 0x02, 0x06, 0x01, 0x00, 0x04, 0x0b, 0x08, 0x00, 0x01, 0x00, 0x00, 0x00
        /*0020*/ 	.byte	0x00, 0x00, 0x00, 0x00


//--------------------- .nv.info._Z8kernel_1ddddddddddddddddddddddddPd --------------------------
	.section	.nv.info._Z8kernel_1ddddddddddddddddddddddddPd,"",@"SHT_CUDA_INFO"
	.sectionflags	@""
	.align	4


	//----- nvinfo : EIATTR_CUDA_API_VERSION
	.align		4
        /*0000*/ 	.byte	0x04, 0x37
        /*0002*/ 	.short	(.L_7 - .L_6)
.L_6:
        /*0004*/ 	.word	0x00000082


	//----- nvinfo : EIATTR_KPARAM_INFO
	.align		4
.L_7:
        /*0008*/ 	.byte	0x04, 0x17
        /*000a*/ 	.short	(.L_9 - .L_8)
.L_8:
        /*000c*/ 	.word	0x00000000
        /*0010*/ 	.short	0x0018
        /*0012*/ 	.short	0x00c0
        /*0014*/ 	.byte	0x00, 0xf5, 0x21, 0x00


	//----- nvinfo : EIATTR_KPARAM_INFO
	.align		4
.L_9:
        /*0018*/ 	.byte	0x04, 0x17
        /*001a*/ 	.short	(.L_11 - .L_10)
.L_10:
        /*001c*/ 	.word	0x00000000
        /*0020*/ 	.short	0x0017
        /*0022*/ 	.short	0x00b8
        /*0024*/ 	.byte	0x00, 0xf0, 0x21, 0x00


	//----- nvinfo : EIATTR_KPARAM_INFO
	.align		4
.L_11:
        /*0028*/ 	.byte	0x04, 0x17
        /*002a*/ 	.short	(.L_13 - .L_12)
.L_12:
        /*002c*/ 	.word	0x00000000
        /*0030*/ 	.short	0x0016
        /*0032*/ 	.short	0x00b0
        /*0034*/ 	.byte	0x00, 0xf0, 0x21, 0x00


	//----- nvinfo : EIATTR_KPARAM_INFO
	.align		4
.L_13:
        /*0038*/ 	.byte	0x04, 0x17
        /*003a*/ 	.short	(.L_15 - .L_14)
.L_14:
        /*003c*/ 	.word	0x00000000
        /*0040*/ 	.short	0x0015
        /*0042*/ 	.short	0x00a8
        /*0044*/ 	.byte	0x00, 0xf0, 0x21, 0x00


	//----- nvinfo : EIATTR_KPARAM_INFO
	.align		4
.L_15:
        /*0048*/ 	.byte	0x04, 0x17
        /*004a*/ 	.short	(.L_17 - .L_16)
.L_16:
        /*004c*/ 	.word	0x00000000
        /*0050*/ 	.short	0x0014
        /*0052*/ 	.short	0x00a0
        /*0054*/ 	.byte	0x00, 0xf0, 0x21, 0x00


	//----- nvinfo : EIATTR_KPARAM_INFO
	.align		4
.L_17:
        /*0058*/ 	.byte	0x04, 0x17
        /*005a*/ 	.short	(.L_19 - .L_18)
.L_18:
        /*005c*/ 	.word	0x00000000
        /*0060*/ 	.short	0x0013
        /*0062*/ 	.short	0x0098
        /*0064*/ 	.byte	0x00, 0xf0, 0x21, 0x00


	//----- nvinfo : EIATTR_KPARAM_INFO
	.align		4
.L_19:
        /*0068*/ 	.byte	0x04, 0x17
        /*006a*/ 	.short	(.L_21 - .L_20)
.L_20:
        /*006c*/ 	.word	0x00000000
        /*0070*/ 	.short	0x0012
        /*0072*/ 	.short	0x0090
        /*0074*/ 	.byte	0x00, 0xf0, 0x21, 0x00


	//----- nvinfo : EIATTR_KPARAM_INFO
	.align		4
.L_21:
        /*0078*/ 	.byte	0x04, 0x17
        /*007a*/ 	.short	(.L_23 - .L_22)
.L_22:
        /*007c*/ 	.word	0x00000000
        /*0080*/ 	.short	0x0011
        /*0082*/ 	.short	0x0088
        /*0084*/ 	.byte	0x00, 0xf0, 0x21, 0x00


	//----- nvinfo : EIATTR_KPARAM_INFO
	.align		4
.L_23:
        /*0088*/ 	.byte	0x04, 0x17
        /*008a*/ 	.short	(.L_25 - .L_24)
.L_24:
        /*008c*/ 	.word	0x00000000
        /*0090*/ 	.short	0x0010
        /*0092*/ 	.short	0x0080
        /*0094*/ 	.byte	0x00, 0xf0, 0x21, 0x00


	//----- nvinfo : EIATTR_KPARAM_INFO
	.align		4
.L_25:
        /*0098*/ 	.byte	0x04, 0x17
        /*009a*/ 	.short	(.L_27 - .L_26)
.L_26:
        /*009c*/ 	.word	0x00000000
        /*00a0*/ 	.short	0x000f
        /*00a2*/ 	.short	0x0078
        /*00a4*/ 	.byte	0x00, 0xf0, 0x21, 0x00


	//----- nvinfo : EIATTR_KPARAM_INFO
	.align		4
.L_27:
        /*00a8*/ 	.byte	0x04, 0x17
        /*00aa*/ 	.short	(.L_29 - .L_28)
.L_28:
        /*00ac*/ 	.word	0x00000000
        /*00b0*/ 	.short	0x000e
        /*00b2*/ 	.short	0x0070
        /*00b4*/ 	.byte	0x00, 0xf0, 0x21, 0x00


	//----- nvinfo : EIATTR_KPARAM_INFO
	.align		4
.L_29:
        /*00b8*/ 	.byte	0x04, 0x17
        /*00ba*/ 	.short	(.L_31 - .L_30)
.L_30:
        /*00bc*/ 	.word	0x00000000
        /*00c0*/ 	.short	0x000d
        /*00c2*/ 	.short	0x0068
        /*00c4*/ 	.byte	0x00, 0xf0, 0x21, 0x00


	//----- nvinfo : EIATTR_KPARAM_INFO
	.align		4
.L_31:
        /*00c8*/ 	.byte	0x04, 0x17
        /*00ca*/ 	.short	(.L_33 - .L_32)
.L_32:
        /*00cc*/ 	.word	0x00000000
        /*00d0*/ 	.short	0x000c
        /*00d2*/ 	.short	0x0060
        /*00d4*/ 	.byte	0x00, 0xf0, 0x21, 0x00


	//----- nvinfo : EIATTR_KPARAM_INFO
	.align		4
.L_33:
        /*00d8*/ 	.byte	0x04, 0x17
        /*00da*/ 	.short	(.L_35 - .L_34)
.L_34:
        /*00dc*/ 	.word	0x00000000
        /*00e0*/ 	.short	0x000b
        /*00e2*/ 	.short	0x0058
        /*00e4*/ 	.byte	0x00, 0xf0, 0x21, 0x00


	//----- nvinfo : EIATTR_KPARAM_INFO
	.align		4
.L_35:
        /*00e8*/ 	.byte	0x04, 0x17
        /*00ea*/ 	.short	(.L_37 - .L_36)
.L_36:
        /*00ec*/ 	.word	0x00000000
        /*00f0*/ 	.short	0x000a
        /*00f2*/ 	.short	0x0050
        /*00f4*/ 	.byte	0x00, 0xf0, 0x21, 0x00


	//----- nvinfo : EIATTR_KPARAM_INFO
	.align		4
.L_37:
        /*00f8*/ 	.byte	0x04, 0x17
        /*00fa*/ 	.short	(.L_39 - .L_38)
.L_38:
        /*00fc*/ 	.word	0x00000000
        /*0100*/ 	.short	0x0009
        /*0102*/ 	.short	0x0048
        /*0104*/ 	.byte	0x00, 0xf0, 0x21, 0x00


	//----- nvinfo : EIATTR_KPARAM_INFO
	.align		4
.L_39:
        /*0108*/ 	.byte	0x04, 0x17
        /*010a*/ 	.short	(.L_41 - .L_40)
.L_40:
        /*010c*/ 	.word	0x00000000
        /*0110*/ 	.short	0x0008
        /*0112*/ 	.short	0x0040
        /*0114*/ 	.byte	0x00, 0xf0, 0x21, 0x00


	//----- nvinfo : EIATTR_KPARAM_INFO
	.align		4
.L_41:
        /*0118*/ 	.byte	0x04, 0x17
        /*011a*/ 	.short	(.L_43 - .L_42)
.L_42:
        /*011c*/ 	.word	0x00000000
        /*0120*/ 	.short	0x0007
        /*0122*/ 	.short	0x0038
        /*0124*/ 	.byte	0x00, 0xf0, 0x21, 0x00


	//----- nvinfo : EIATTR_KPARAM_INFO
	.align		4
.L_43:
        /*0128*/ 	.byte	0x04, 0x17
        /*012a*/ 	.short	(.L_45 - .L_44)
.L_44:
        /*012c*/ 	.word	0x00000000
        /*0130*/ 	.short	0x0006
        /*0132*/ 	.short	0x0030
        /*0134*/ 	.byte	0x00, 0xf0, 0x21, 0x00


	//----- nvinfo : EIATTR_KPARAM_INFO
	.align		4
.L_45:
        /*0138*/ 	.byte	0x04, 0x17
        /*013a*/ 	.short	(.L_47 - .L_46)
.L_46:
        /*013c*/ 	.word	0x00000000
        /*0140*/ 	.short	0x0005
        /*0142*/ 	.short	0x0028
        /*0144*/ 	.byte	0x00, 0xf0, 0x21, 0x00


	//----- nvinfo : EIATTR_KPARAM_INFO
	.align		4
.L_47:
        /*0148*/ 	.byte	0x04, 0x17
        /*014a*/ 	.short	(.L_49 - .L_48)
.L_48:
        /*014c*/ 	.word	0x00000000
        /*0150*/ 	.short	0x0004
        /*0152*/ 	.short	0x0020
        /*0154*/ 	.byte	0x00, 0xf0, 0x21, 0x00


	//----- nvinfo : EIATTR_KPARAM_INFO
	.align		4
.L_49:
        /*0158*/ 	.byte	0x04, 0x17
        /*015a*/ 	.short	(.L_51 - .L_50)
.L_50:
        /*015c*/ 	.word	0x00000000
        /*0160*/ 	.short	0x0003
        /*0162*/ 	.short	0x0018
        /*0164*/ 	.byte	0x00, 0xf0, 0x21, 0x00


	//----- nvinfo : EIATTR_KPARAM_INFO
	.align		4
.L_51:
        /*0168*/ 	.byte	0x04, 0x17
        /*016a*/ 	.short	(.L_53 - .L_52)
.L_52:
        /*016c*/ 	.word	0x00000000
        /*0170*/ 	.short	0x0002
        /*0172*/ 	.short	0x0010
        /*0174*/ 	.byte	0x00, 0xf0, 0x21, 0x00


	//----- nvinfo : EIATTR_KPARAM_INFO
	.align		4
.L_53:
        /*0178*/ 	.byte	0x04, 0x17
        /*017a*/ 	.short	(.L_55 - .L_54)
.L_54:
        /*017c*/ 	.word	0x00000000
        /*0180*/ 	.short	0x0001
        /*0182*/ 	.short	0x0008
        /*0184*/ 	.byte	0x00, 0xf0, 0x21, 0x00


	//----- nvinfo : EIATTR_KPARAM_INFO
	.align		4
.L_55:
        /*0188*/ 	.byte	0x04, 0x17
        /*018a*/ 	.short	(.L_57 - .L_56)
.L_56:
        /*018c*/ 	.word	0x00000000
        /*0190*/ 	.short	0x0000
        /*0192*/ 	.short	0x0000
        /*0194*/ 	.byte	0x00, 0xf0, 0x21, 0x00


	//----- nvinfo : EIATTR_SPARSE_MMA_MASK
	.align		4
.L_57:
        /*0198*/ 	.byte	0x03, 0x50
        /*019a*/ 	.short	0x0000


	//----- nvinfo : EIATTR_MAXREG_COUNT
	.align		4
        /*019c*/ 	.byte	0x03, 0x1b
        /*019e*/ 	.short	0x00ff


	//----- nvinfo : EIATTR_MERCURY_ISA_VERSION
	.align		4
        /*01a0*/ 	.byte	0x03, 0x5f
        /*01a2*/ 	.short	0x0101


	//----- nvinfo : EIATTR_VRC_CTA_INIT_COUNT
	.align		4
        /*01a4*/ 	.byte	0x02, 0x4a
	.zero		1
	.zero		1


	//----- nvinfo : EIATTR_EXIT_INSTR_OFFSETS
	.align		4
        /*01a8*/ 	.byte	0x04, 0x1c
        /*01aa*/ 	.short	(.L_59 - .L_58)


	//   ....[0]....
.L_58:
        /*01ac*/ 	.word	0x00000660


	//----- nvinfo : EIATTR_CBANK_PARAM_SIZE
	.align		4
.L_59:
        /*01b0*/ 	.byte	0x03, 0x19
        /*01b2*/ 	.short	0x00c8


	//----- nvinfo : EIATTR_PARAM_CBANK
	.align		4
        /*01b4*/ 	.byte	0x04, 0x0a
        /*01b6*/ 	.short	(.L_61 - .L_60)
	.align		4
.L_60:
        /*01b8*/ 	.word	index@(.nv.constant0._Z8kernel_1ddddddddddddddddddddddddPd)
        /*01bc*/ 	.short	0x0380
        /*01be*/ 	.short	0x00c8


	//----- nvinfo : EIATTR_SW_WAR
	.align		4
.L_61:
        /*01c0*/ 	.byte	0x04, 0x36
        /*01c2*/ 	.short	(.L_63 - .L_62)
.L_62:
        /*01c4*/ 	.word	0x00000008
.L_63:


//--------------------- .nv.callgraph             --------------------------
	.section	.nv.callgraph,"",@"SHT_CUDA_CALLGRAPH"
	.align	4
	.sectionentsize	8
	.align		4
        /*0000*/ 	.word	0x00000000
	.align		4
        /*0004*/ 	.word	0xffffffff
	.align		4
        /*0008*/ 	.word	0x00000000
	.align		4
        /*000c*/ 	.word	0xfffffffe
	.align		4
        /*0010*/ 	.word	0x00000000
	.align		4
        /*0014*/ 	.word	0xfffffffd
	.align		4
        /*0018*/ 	.word	0x00000000
	.align		4
        /*001c*/ 	.word	0xfffffffc


//--------------------- .text._Z8kernel_1ddddddddddddddddddddddddPd --------------------------
	.section	.text._Z8kernel_1ddddddddddddddddddddddddPd,"ax",@progbits
	.align	128
        .global         _Z8kernel_1ddddddddddddddddddddddddPd
        .type           _Z8kernel_1ddddddddddddddddddddddddPd,@function
        .size           _Z8kernel_1ddddddddddddddddddddddddPd,(.L_x_1 - _Z8kernel_1ddddddddddddddddddddddddPd)
        .other          _Z8kernel_1ddddddddddddddddddddddddPd,@"STO_CUDA_ENTRY STV_DEFAULT"
_Z8kernel_1ddddddddddddddddddddddddPd:
.text._Z8kernel_1ddddddddddddddddddddddddPd:
[----:B------:R-:W-:Y:S08]  /*0000*/  LDC R1, c[0x0][0x37c] ;  /* 0x0000df00ff017b82 */ /* 0x000ff00000000800 */
[----:B------:R-:W0:Y:S01]  /*0010*/  LDC.64 R2, c[0x0][0x3c0] ;  /* 0x0000f000ff027b82 */ /* 0x000e220000000a00 */
[----:B------:R-:W1:Y:S01]  /*0020*/  LDCU.128 UR12, c[0x0][0x430] ;  /* 0x00008600ff0c77ac */ /* 0x000e620008000c00 */
[----:B------:R-:W2:Y:S06]  /*0030*/  LDCU.128 UR4, c[0x0][0x3b0] ;  /* 0x00007600ff0477ac */ /* 0x000eac0008000c00 */
[----:B------:R-:W0:Y:S01]  /*0040*/  LDC.64 R32, c[0x0][0x3d0] ;  /* 0x0000f400ff207b82 */ /* 0x000e220000000a00 */
[----:B------:R-:W3:Y:S07]  /*0050*/  LDCU.128 UR8, c[0x0][0x3f0] ;  /* 0x00007e00ff0877ac */ /* 0x000eee0008000c00 */
[----:B------:R-:W1:Y:S08]  /*0060*/  LDC.64 R4, c[0x0][0x418] ;  /* 0x00010600ff047b82 */ /* 0x000e700000000a00 */
[----:B------:R-:W4:Y:S08]  /*0070*/  LDC.64 R6, c[0x0][0x400] ;  /* 0x00010000ff067b82 */ /* 0x000f300000000a00 */
[----:B------:R-:W4:Y:S01]  /*0080*/  LDC.64 R8, c[0x0][0x410] ;  /* 0x00010400ff087b82 */ /* 0x000f220000000a00 */
[----:B0-----:R-:W-:-:S07]  /*0090*/  DADD R26, -R2, R32 ;  /* 0x00000000021a7229 */ /* 0x001fce0000000120 */
[----:B------:R-:W2:Y:S01]  /*00a0*/  LDC.64 R24, c[0x0][0x398] ;  /* 0x0000e600ff187b82 */ /* 0x000ea20000000a00 */
[----:B-1----:R-:W-:-:S07]  /*00b0*/  DADD R18, -R4, UR12 ;  /* 0x0000000c04127e29 */ /* 0x002fce0008000100 */
[----:B------:R-:W3:Y:S01]  /*00c0*/  LDC.64 R36, c[0x0][0x3d8] ;  /* 0x0000f600ff247b82 */ /* 0x000ee20000000a00 */
[----:B------:R-:W-:-:S07]  /*00d0*/  DMUL R20, R18, R26 ;  /* 0x0000001a12147228 */ /* 0x000fce0000000000 */
[----:B------:R-:W0:Y:S01]  /*00e0*/  LDC.64 R10, c[0x0][0x380] ;  /* 0x0000e000ff0a7b82 */ /* 0x000e220000000a00 */
[----:B----4-:R-:W-:-:S07]  /*00f0*/  DADD R22, -R6, R8 ;  /* 0x0000000006167229 */ /* 0x010fce0000000108 */
[----:B------:R-:W0:Y:S01]  /*0100*/  LDC.64 R28, c[0x0][0x390] ;  /* 0x0000e400ff1c7b82 */ /* 0x000e220000000a00 */
[----:B--2---:R-:W-:-:S07]  /*0110*/  DADD R30, -R24, UR4 ;  /* 0x00000004181e7e29 */ /* 0x004fce0008000100 */
[----:B------:R-:W1:Y:S01]  /*0120*/  LDC.64 R12, c[0x0][0x3c8] ;  /* 0x0000f200ff0c7b82 */ /* 0x000e620000000a00 */
[----:B---3--:R-:W-:Y:S02]  /*0130*/  DADD R16, -R36, UR8 ;  /* 0x0000000824107e29 */ /* 0x008fe40008000100 */
[----:B------:R-:W-:-:S05]  /*0140*/  DMUL R40, R30, R22 ;  /* 0x000000161e287228 */ /* 0x000fca0000000000 */
[----:B------:R-:W2:Y:S01]  /*0150*/  LDC.64 R14, c[0x0][0x388] ;  /* 0x0000e200ff0e7b82 */ /* 0x000ea20000000a00 */
[----:B------:R-:W-:Y:S02]  /*0160*/  DFMA R22, R16, R22, -R20 ;  /* 0x000000161016722b */ /* 0x000fe40000000814 */
[----:B------:R-:W-:Y:S02]  /*0170*/  DADD R20, -R32, UR10 ;  /* 0x0000000a20147e29 */ /* 0x000fe40008000100 */
[----:B0-----:R-:W-:Y:S02]  /*0180*/  DADD R34, -R10, R28 ;  /* 0x000000000a227229 */ /* 0x001fe4000000011c */
[----:B-1----:R-:W-:-:S06]  /*0190*/  DADD R38, -R12, R36 ;  /* 0x000000000c267229 */ /* 0x002fcc0000000124 */
[-C--:B------:R-:W-:Y:S02]  /*01a0*/  DFMA R18, R18, R34.reuse, -R40 ;  /* 0x000000221212722b */ /* 0x080fe40000000828 */
[----:B------:R-:W-:Y:S01]  /*01b0*/  DMUL R34, R16, R34 ;  /* 0x0000002210227228 */ /* 0x000fe20000000000 */
[----:B------:R-:W0:Y:S01]  /*01c0*/  LDC.64 R16, c[0x0][0x408] ;  /* 0x00010200ff107b82 */ /* 0x000e220000000a00 */
[----:B------:R-:W-:Y:S02]  /*01d0*/  DADD R40, -R28, UR6 ;  /* 0x000000061c287e29 */ /* 0x000fe40008000100 */
[----:B------:R-:W-:Y:S02]  /*01e0*/  DADD R38, R38, R20 ;  /* 0x0000000026267229 */ /* 0x000fe40000000014 */
[----:B--2---:R-:W-:Y:S02]  /*01f0*/  DADD R20, -R14, R24 ;  /* 0x000000000e147229 */ /* 0x004fe40000000118 */
[----:B------:R-:W-:-:S04]  /*0200*/  DFMA R34, R30, R26, -R34 ;  /* 0x0000001a1e22722b */ /* 0x000fc80000000822 */
[----:B------:R-:W-:Y:S02]  /*0210*/  DMUL R38, R38, R18 ;  /* 0x0000001226267228 */ /* 0x000fe40000000000 */
[----:B------:R-:W-:Y:S01]  /*0220*/  DADD R40, R20, R40 ;  /* 0x0000000014287229 */ /* 0x000fe20000000028 */
[----:B------:R-:W1:Y:S07]  /*0230*/  LDC.64 R18, c[0x0][0x3a0] ;  /* 0x0000e800ff127b82 */ /* 0x000e6e0000000a00 */
[----:B------:R-:W-:Y:S01]  /*0240*/  DFMA R26, R40, R22, R38 ;  /* 0x00000016281a722b */ /* 0x000fe20000000026 */
[----:B------:R-:W2:Y:S01]  /*0250*/  LDC.64 R20, c[0x0][0x3a8] ;  /* 0x0000ea00ff147b82 */ /* 0x000ea20000000a00 */
[----:B------:R-:W-:-:S02]  /*0260*/  DADD R40, -R8, UR14 ;  /* 0x0000000e08287e29 */ /* 0x000fc40008000100 */
[----:B0-----:R-:W-:-:S05]  /*0270*/  DADD R30, -R16, R4 ;  /* 0x00000000101e7229 */ /* 0x001fca0000000104 */
[----:B------:R-:W0:Y:S03]  /*0280*/  LDC.64 R38, c[0x0][0x3e8] ;  /* 0x0000fa00ff267b82 */ /* 0x000e260000000a00 */
[----:B------:R-:W-:-:S05]  /*0290*/  DADD R30, R30, R40 ;  /* 0x000000001e1e7229 */ /* 0x000fca0000000028 */
[----:B------:R-:W3:Y:S01]  /*02a0*/  LDC.64 R22, c[0x0][0x3e0] ;  /* 0x0000f800ff167b82 */ /* 0x000ee20000000a00 */
[----:B-1----:R-:W-:Y:S02]  /*02b0*/  DADD R40, -R24, R18 ;  /* 0x0000000018287229 */ /* 0x002fe40000000112 */
[----:B------:R-:W-:Y:S02]  /*02c0*/  DFMA R24, R30, R34, R26 ;  /* 0x000000221e18722b */ /* 0x000fe4000000001a */
[C---:B------:R-:W-:Y:S02]  /*02d0*/  DADD R34, R14.reuse, -R18 ;  /* 0x000000000e227229 */ /* 0x040fe40000000812 */
[----:B------:R-:W-:Y:S01]  /*02e0*/  DADD R14, -R14, UR4 ;  /* 0x000000040e0e7e29 */ /* 0x000fe20008000100 */
[----:B------:R-:W1:Y:S01]  /*02f0*/  LDC.64 R26, c[0x0][0x428] ;  /* 0x00010a00ff1a7b82 */ /* 0x000e620000000a00 */
[----:B--2---:R-:W-:Y:S02]  /*0300*/  DADD R42, R20, -UR6 ;  /* 0x80000006142a7e29 */ /* 0x004fe40008000000 */
[----:B------:R-:W-:-:S02]  /*0310*/  DADD R30, R28, -R20 ;  /* 0x000000001c1e7229 */ /* 0x000fc40000000814 */
[----:B------:R-:W-:Y:S02]  /*0320*/  DADD R20, -R10, R20 ;  /* 0x000000000a147229 */ /* 0x000fe40000000114 */
[----:B------:R-:W-:Y:S01]  /*0330*/  DADD R18, -R18, UR4 ;  /* 0x0000000412127e29 */ /* 0x000fe20008000100 */
[----:B------:R-:W2:Y:S01]  /*0340*/  LDCU.64 UR4, c[0x0][0x358] ;  /* 0x00006b00ff0477ac */ /* 0x000ea20008000a00 */
[----:B------:R-:W-:Y:S02]  /*0350*/  DADD R28, R40, R42 ;  /* 0x00000000281c7229 */ /* 0x000fe4000000002a */
[----:B0-----:R-:W-:Y:S02]  /*0360*/  DADD R40, R38, -UR10 ;  /* 0x8000000a26287e29 */ /* 0x001fe40008000000 */
[----:B------:R-:W-:Y:S02]  /*0370*/  DADD R30, R34, R30 ;  /* 0x00000000221e7229 */ /* 0x000fe4000000001e */
[----:B------:R-:W-:-:S02]  /*0380*/  DADD R32, R32, -R38 ;  /* 0x0000000020207229 */ /* 0x000fc40000000826 */
[--C-:B---3--:R-:W-:Y:S02]  /*0390*/  DADD R36, -R36, R22.reuse ;  /* 0x0000000024247229 */ /* 0x108fe40000000116 */
[----:B------:R-:W-:Y:S02]  /*03a0*/  DADD R34, R12, -R22 ;  /* 0x000000000c227229 */ /* 0x000fe40000000816 */
[----:B------:R-:W-:Y:S02]  /*03b0*/  DADD R38, -R2, R38 ;  /* 0x0000000002267229 */ /* 0x000fe40000000126 */
[----:B------:R-:W-:Y:S02]  /*03c0*/  DADD R42, -R12, UR8 ;  /* 0x000000080c2a7e29 */ /* 0x000fe40008000100 */
[----:B------:R-:W-:Y:S02]  /*03d0*/  DADD R36, R36, R40 ;  /* 0x0000000024247229 */ /* 0x000fe40000000028 */
[----:B------:R-:W-:-:S02]  /*03e0*/  DADD R40, -R16, UR12 ;  /* 0x0000000c10287e29 */ /* 0x000fc40008000100 */
[----:B------:R-:W-:Y:S02]  /*03f0*/  DADD R32, R34, R32 ;  /* 0x0000000022207229 */ /* 0x000fe40000000020 */
[----:B-1----:R-:W-:Y:S02]  /*0400*/  DADD R34, -R6, R26 ;  /* 0x0000000006227229 */ /* 0x002fe4000000011a */
[----:B------:R-:W-:Y:S02]  /*0410*/  DADD R2, -R2, UR10 ;  /* 0x0000000a02027e29 */ /* 0x000fe40008000100 */
[----:B------:R-:W-:Y:S02]  /*0420*/  DMUL R12, R40, R38 ;  /* 0x00000026280c7228 */ /* 0x000fe40000000000 */
[----:B------:R-:W-:Y:S02]  /*0430*/  DADD R22, -R22, UR8 ;  /* 0x0000000816167e29 */ /* 0x000fe40008000100 */
[----:B------:R-:W-:-:S02]  /*0440*/  DADD R6, -R6, UR14 ;  /* 0x0000000e06067e29 */ /* 0x000fc40008000100 */
[----:B------:R-:W-:Y:S02]  /*0450*/  DADD R8, R8, -R26 ;  /* 0x0000000008087229 */ /* 0x000fe4000000081a */
[-C--:B------:R-:W-:Y:S02]  /*0460*/  DFMA R12, R42, R34.reuse, -R12 ;  /* 0x000000222a0c722b */ /* 0x080fe4000000080c */
[----:B------:R-:W-:Y:S02]  /*0470*/  DMUL R34, R14, R34 ;  /* 0x000000220e227228 */ /* 0x000fe40000000000 */
[----:B------:R-:W-:-:S06]  /*0480*/  DADD R26, R26, -UR14 ;  /* 0x8000000e1a1a7e29 */ /* 0x000fcc0008000000 */
[-C--:B------:R-:W-:Y:S02]  /*0490*/  DFMA R40, R40, R20.reuse, -R34 ;  /* 0x000000142828722b */ /* 0x080fe40000000822 */
[----:B------:R-:W0:Y:S01]  /*04a0*/  LDC.64 R34, c[0x0][0x420] ;  /* 0x00010800ff227b82 */ /* 0x000e220000000a00 */
[----:B------:R-:W-:Y:S02]  /*04b0*/  DMUL R20, R42, R20 ;  /* 0x000000142a147228 */ /* 0x000fe40000000000 */
[----:B------:R-:W-:Y:S01]  /*04c0*/  DADD R42, -R10, UR6 ;  /* 0x000000060a2a7e29 */ /* 0x000fe20008000100 */
[----:B------:R-:W-:Y:S01]  /*04d0*/  UMOV UR6, 0x55555555 ;  /* 0x5555555500067882 */ /* 0x000fe20000000000 */
[----:B------:R-:W-:Y:S01]  /*04e0*/  UMOV UR7, 0x3fb55555 ;  /* 0x3fb5555500077882 */ /* 0x000fe20000000000 */
[----:B------:R-:W-:-:S03]  /*04f0*/  DMUL R32, R32, R40 ;  /* 0x0000002820207228 */ /* 0x000fc60000000000 */
[----:B------:R-:W-:-:S05]  /*0500*/  DFMA R20, R14, R38, -R20 ;  /* 0x000000260e14722b */ /* 0x000fca0000000814 */
[----:B------:R-:W-:Y:S02]  /*0510*/  DFMA R12, R30, R12, R32 ;  /* 0x0000000c1e0c722b */ /* 0x000fe40000000020 */
[----:B0-----:R-:W-:Y:S02]  /*0520*/  DADD R40, -R34, UR12 ;  /* 0x0000000c22287e29 */ /* 0x001fe40008000100 */
[--C-:B------:R-:W-:Y:S02]  /*0530*/  DADD R4, -R4, R34.reuse ;  /* 0x0000000004047229 */ /* 0x100fe40000000122 */
[----:B------:R-:W-:-:S04]  /*0540*/  DADD R16, R16, -R34 ;  /* 0x0000000010107229 */ /* 0x000fc80000000822 */
[----:B------:R-:W-:Y:S02]  /*0550*/  DMUL R44, R2, R40 ;  /* 0x00000028022c7228 */ /* 0x000fe40000000000 */
[----:B------:R-:W-:Y:S02]  /*0560*/  DADD R4, R4, R26 ;  /* 0x0000000004047229 */ /* 0x000fe4000000001a */
[----:B------:R-:W-:-:S04]  /*0570*/  DADD R8, R16, R8 ;  /* 0x0000000010087229 */ /* 0x000fc80000000008 */
[C---:B------:R-:W-:Y:S02]  /*0580*/  DFMA R10, R6.reuse, R22, -R44 ;  /* 0x00000016060a722b */ /* 0x040fe4000000082c */
[----:B------:R-:W-:Y:S02]  /*0590*/  DMUL R6, R6, R18 ;  /* 0x0000001206067228 */ /* 0x000fe40000000000 */
[----:B------:R-:W-:Y:S02]  /*05a0*/  DMUL R22, R42, R22 ;  /* 0x000000162a167228 */ /* 0x000fe40000000000 */
[----:B------:R-:W-:-:S04]  /*05b0*/  DFMA R8, R8, R20, R12 ;  /* 0x000000140808722b */ /* 0x000fc8000000000c */
[----:B------:R-:W-:Y:S02]  /*05c0*/  DFMA R40, R42, R40, -R6 ;  /* 0x000000282a28722b */ /* 0x000fe40000000806 */
[----:B------:R-:W-:Y:S01]  /*05d0*/  DFMA R22, R2, R18, -R22 ;  /* 0x000000120216722b */ /* 0x000fe20000000816 */
[----:B------:R-:W2:Y:S05]  /*05e0*/  LDC.64 R2, c[0x0][0x440] ;  /* 0x00011000ff027b82 */ /* 0x000eaa0000000a00 */
[----:B------:R-:W-:-:S08]  /*05f0*/  DMUL R36, R36, R40 ;  /* 0x0000002824247228 */ /* 0x000fd00000000000 */
[----:B------:R-:W-:-:S08]  /*0600*/  DFMA R10, R28, R10, R36 ;  /* 0x0000000a1c0a722b */ /* 0x000fd00000000024 */
[----:B------:R-:W-:-:S08]  /*0610*/  DFMA R4, R4, R22, R10 ;  /* 0x000000160404722b */ /* 0x000fd0000000000a */
[----:B------:R-:W-:-:S08]  /*0620*/  DADD R4, R24, R4 ;  /* 0x0000000018047229 */ /* 0x000fd00000000004 */
[----:B------:R-:W-:-:S08]  /*0630*/  DADD R4, R4, R8 ;  /* 0x0000000004047229 */ /* 0x000fd00000000008 */
[----:B------:R-:W-:-:S07]  /*0640*/  DMUL R4, R4, UR6 ;  /* 0x0000000604047c28 */ /* 0x000fce0008000000 */
[----:B--2---:R-:W-:Y:S01]  /*0650*/  STG.E.64 desc[UR4][R2.64], R4 ;  /* 0x0000000402007986 */ /* 0x004fe2000c101b04 */
[----:B------:R-:W-:Y:S05]  /*0660*/  EXIT ;  /* 0x000000000000794d */ /* 0x000fea0003800000 */
.L_x_0:
[----:B------:R-:W-:-:S00]  /*0670*/  BRA `(.L_x_0) ;  /* 0xfffffffc00fc7947 */ /* 0x000fc0000383ffff */
[----:B------:R-:W-:-:S00]  /*0680*/  NOP ;  /* 0x0000000000007918 */ /* 0x000fc00000000000 */
[----:B------:R-:W-:-:S00]  /*0690*/  NOP ;  /* 0x0000000000007918 */ /* 0x000fc00000000000 */
[----:B------:R-:W-:-:S00]  /*06a0*/  NOP ;  /* 0x0000000000007918 */ /* 0x000fc00000000000 */
[----:B------:R-:W-:-:S00]  /*06b0*/  NOP ;  /* 0x0000000000007918 */ /* 0x000fc00000000000 */
[----:B------:R-:W-:-:S00]  /*06c0*/  NOP ;  /* 0x0000000000007918 */ /* 0x000fc00000000000 */
[----:B------:R-:W-:-:S00]  /*06d0*/  NOP ;  /* 0x0000000000007918 */ /* 0x000fc00000000000 */
[----:B------:R-:W-:-:S00]  /*06e0*/  NOP ;  /* 0x0000000000007918 */ /* 0x000fc00000000000 */
[----:B------:R-:W-:-:S00]  /*06f0*/  NOP ;  /* 0x0000000000007918 */ /* 0x000fc00000000000 */
.L_x_1:


//--------------------- .nv.shared.reserved.0     --------------------------
	.section	.nv.shared.reserved.0,"aw",@nobits
	.weak		__nv_reservedSMEM_offset_0_alias
	.size		__nv_reservedSMEM_offset_0_alias, 0, 64
	.other		__nv_reservedSMEM_offset_0_alias,@"STO_CUDA_RESERVED_SHARED STV_DEFAULT"
__nv_reservedSMEM_offset_0_alias:
	.zero		0
	.zero		64


//--------------------- .nv.constant0._Z8kernel_1ddddddddddddddddddddddddPd --------------------------
	.section	.nv.constant0._Z8kernel_1ddddddddddddddddddddddddPd,"a",@progbits
	.sectionflags	@""
	.align	4
.nv.constant0._Z8kernel_1ddddddddddddddddddddddddPd:
	.zero		1096


//--------------------- SYMBOLS --------------------------

	.type		.nv.reservedSmem.offset0,@object
	.size		.nv.reservedSmem.offset0,0x4
